	.headerflags	@"EF_CUDA_TEXMODE_UNIFIED EF_CUDA_64BIT_ADDRESS EF_CUDA_ACCELERATORS EF_CUDA_SM90 EF_CUDA_VIRTUAL_SM(EF_CUDA_SM90)"
	.elftype	@"ET_EXEC"


//--------------------- .nv.info                  --------------------------
	.section	.nv.info,"",@"SHT_CUDA_INFO"
	.align	4


	//----- nvinfo : EIATTR_REGCOUNT
	.align		4
        /*0000*/ 	.byte	0x04, 0x2f
        /*0002*/ 	.short	(.L_3 - .L_2)
	.align		4
.L_2:
        /*0004*/ 	.word	index@(triton_poi_fused__native_batch_norm_legit_no_training_mul_sigmoid_75)
        /*0008*/ 	.word	0x00000020


	//----- nvinfo : EIATTR_MIN_STACK_SIZE
	.align		4
.L_3:
        /*000c*/ 	.byte	0x04, 0x12
        /*000e*/ 	.short	(.L_5 - .L_4)
	.align		4
.L_4:
        /*0010*/ 	.word	index@(triton_poi_fused__native_batch_norm_legit_no_training_mul_sigmoid_75)
        /*0014*/ 	.word	0x00000000


	//----- nvinfo : EIATTR_FRAME_SIZE
	.align		4
.L_5:
        /*0018*/ 	.byte	0x04, 0x11
        /*001a*/ 	.short	(.L_7 - .L_6)
	.align		4
.L_6:
        /*001c*/ 	.word	index@(triton_poi_fused__native_batch_norm_legit_no_training_mul_sigmoid_75)
        /*0020*/ 	.word	0x00000000


	//----- nvinfo : EIATTR_MIN_STACK_SIZE
	.align		4
.L_7:
        /*0024*/ 	.byte	0x04, 0x12
        /*0026*/ 	.short	(.L_9 - .L_8)
	.align		4
.L_8:
        /*0028*/ 	.word	index@(triton_poi_fused__native_batch_norm_legit_no_training_mul_sigmoid_75)
        /*002c*/ 	.word	0x00000000
.L_9:


//--------------------- .nv.info.triton_poi_fused__native_batch_norm_legit_no_training_mul_sigmoid_75 --------------------------
	.section	.nv.info.triton_poi_fused__native_batch_norm_legit_no_training_mul_sigmoid_75,"",@"SHT_CUDA_INFO"
	.sectionflags	@""
	.align	4


	//----- nvinfo : EIATTR_CUDA_API_VERSION
	.align		4
        /*0000*/ 	.byte	0x04, 0x37
        /*0002*/ 	.short	(.L_11 - .L_10)
.L_10:
        /*0004*/ 	.word	0x0000007c


	//----- nvinfo : EIATTR_KPARAM_INFO
	.align		4
.L_11:
        /*0008*/ 	.byte	0x04, 0x17
        /*000a*/ 	.short	(.L_13 - .L_12)
.L_12:
        /*000c*/ 	.word	0x00000000
        /*0010*/ 	.short	0x0006
        /*0012*/ 	.short	0x0030
        /*0014*/ 	.byte	0x00, 0xf0, 0x11, 0x00


	//----- nvinfo : EIATTR_KPARAM_INFO
	.align		4
.L_13:
        /*0018*/ 	.byte	0x04, 0x17
        /*001a*/ 	.short	(.L_15 - .L_14)
.L_14:
        /*001c*/ 	.word	0x00000000
        /*0020*/ 	.short	0x0005
        /*0022*/ 	.short	0x0028
        /*0024*/ 	.byte	0x00, 0xf4, 0x21, 0x00


	//----- nvinfo : EIATTR_KPARAM_INFO
	.align		4
.L_15:
        /*0028*/ 	.byte	0x04, 0x17
        /*002a*/ 	.short	(.L_17 - .L_16)
.L_16:
        /*002c*/ 	.word	0x00000000
        /*0030*/ 	.short	0x0004
        /*0032*/ 	.short	0x0020
        /*0034*/ 	.byte	0x00, 0xf4, 0x21, 0x00


	//----- nvinfo : EIATTR_KPARAM_INFO
	.align		4
.L_17:
        /*0038*/ 	.byte	0x04, 0x17
        /*003a*/ 	.short	(.L_19 - .L_18)
.L_18:
        /*003c*/ 	.word	0x00000000
        /*0040*/ 	.short	0x0003
        /*0042*/ 	.short	0x0018
        /*0044*/ 	.byte	0x00, 0xf4, 0x21, 0x00


	//----- nvinfo : EIATTR_KPARAM_INFO
	.align		4
.L_19:
        /*0048*/ 	.byte	0x04, 0x17
        /*004a*/ 	.short	(.L_21 - .L_20)
.L_20:
        /*004c*/ 	.word	0x00000000
        /*0050*/ 	.short	0x0002
        /*0052*/ 	.short	0x0010
        /*0054*/ 	.byte	0x00, 0xf4, 0x21, 0x00


	//----- nvinfo : EIATTR_KPARAM_INFO
	.align		4
.L_21:
        /*0058*/ 	.byte	0x04, 0x17
        /*005a*/ 	.short	(.L_23 - .L_22)
.L_22:
        /*005c*/ 	.word	0x00000000
        /*0060*/ 	.short	0x0001
        /*0062*/ 	.short	0x0008
        /*0064*/ 	.byte	0x00, 0xf4, 0x21, 0x00


	//----- nvinfo : EIATTR_KPARAM_INFO
	.align		4
.L_23:
        /*0068*/ 	.byte	0x04, 0x17
        /*006a*/ 	.short	(.L_25 - .L_24)
.L_24:
        /*006c*/ 	.word	0x00000000
        /*0070*/ 	.short	0x0000
        /*0072*/ 	.short	0x0000
        /*0074*/ 	.byte	0x00, 0xf4, 0x21, 0x00


	//----- nvinfo : EIATTR_SPARSE_MMA_MASK
	.align		4
.L_25:
        /*0078*/ 	.byte	0x03, 0x50
        /*007a*/ 	.short	0x0000


	//----- nvinfo : EIATTR_MAXREG_COUNT
	.align		4
        /*007c*/ 	.byte	0x03, 0x1b
        /*007e*/ 	.short	0x00ff


	//----- nvinfo : EIATTR_EXIT_INSTR_OFFSETS
	.align		4
        /*0080*/ 	.byte	0x04, 0x1c
        /*0082*/ 	.short	(.L_27 - .L_26)


	//   ....[0]....
.L_26:
        /*0084*/ 	.word	0x00000860


	//----- nvinfo : EIATTR_REQNTID
	.align		4
.L_27:
        /*0088*/ 	.byte	0x04, 0x10
        /*008a*/ 	.short	(.L_29 - .L_28)
.L_28:
        /*008c*/ 	.word	0x00000080
        /*0090*/ 	.word	0x00000001
        /*0094*/ 	.word	0x00000001


	//----- nvinfo : EIATTR_CBANK_PARAM_SIZE
	.align		4
.L_29:
        /*0098*/ 	.byte	0x03, 0x19
        /*009a*/ 	.short	0x0034


	//----- nvinfo : EIATTR_PARAM_CBANK
	.align		4
        /*009c*/ 	.byte	0x04, 0x0a
        /*009e*/ 	.short	(.L_31 - .L_30)
	.align		4
.L_30:
        /*00a0*/ 	.word	index@(.nv.constant0.triton_poi_fused__native_batch_norm_legit_no_training_mul_sigmoid_75)
        /*00a4*/ 	.short	0x0210
        /*00a6*/ 	.short	0x0034


	//----- nvinfo : EIATTR_SW_WAR
	.align		4
.L_31:
        /*00a8*/ 	.byte	0x04, 0x36
        /*00aa*/ 	.short	(.L_33 - .L_32)
.L_32:
        /*00ac*/ 	.word	0x00000008
.L_33:


//--------------------- .nv.callgraph             --------------------------
	.section	.nv.callgraph,"",@"SHT_CUDA_CALLGRAPH"
	.align	4
	.sectionentsize	8
	.align		4
        /*0000*/ 	.word	0x00000000
	.align		4
        /*0004*/ 	.word	0xffffffff
	.align		4
        /*0008*/ 	.word	0x00000000
	.align		4
        /*000c*/ 	.word	0xfffffffe
	.align		4
        /*0010*/ 	.word	0x00000000
	.align		4
        /*0014*/ 	.word	0xfffffffd
	.align		4
        /*0018*/ 	.word	0x00000000
	.align		4
        /*001c*/ 	.word	0xfffffffc


//--------------------- .nv.constant4             --------------------------
	.section	.nv.constant4,"a",@progbits
	.align	8
	.align		8
.nv.constant4:
        /*0000*/ 	.dword	_$_str
	.align		8
        /*0008*/ 	.dword	_$_str_$_2


//--------------------- .text.triton_poi_fused__native_batch_norm_legit_no_training_mul_sigmoid_75 --------------------------
	.section	.text.triton_poi_fused__native_batch_norm_legit_no_training_mul_sigmoid_75,"ax",@progbits
	.align	128
        .global         triton_poi_fused__native_batch_norm_legit_no_training_mul_sigmoid_75
        .type           triton_poi_fused__native_batch_norm_legit_no_training_mul_sigmoid_75,@function
        .size           triton_poi_fused__native_batch_norm_legit_no_training_mul_sigmoid_75,(.L_x_1 - triton_poi_fused__native_batch_norm_legit_no_training_mul_sigmoid_75)
        .other          triton_poi_fused__native_batch_norm_legit_no_training_mul_sigmoid_75,@"STO_CUDA_ENTRY STV_DEFAULT"
triton_poi_fused__native_batch_norm_legit_no_training_mul_sigmoid_75:
.text.triton_poi_fused__native_batch_norm_legit_no_training_mul_sigmoid_75:
[----:B------:R-:W-:Y:S01]  /*0000*/  LDC R1, c[0x0][0x28] ;  /* 0x00000a00ff017b82 */ /* 0x000fe20000000800 */
[----:B------:R-:W1:Y:S07]  /*0010*/  S2R R0, SR_TID.X ;  /* 0x0000000000007919 */ /* 0x000e6e0000002100 */
[----:B------:R-:W2:Y:S01]  /*0020*/  LDC.64 R4, c[0x0][0x228] ;  /* 0x00008a00ff047b82 */ /* 0x000ea20000000a00 */
[----:B------:R-:W-:Y:S01]  /*0030*/  ULDC.64 UR4, c[0x0][0x208] ;  /* 0x0000820000047ab9 */ /* 0x000fe20000000a00 */
[----:B------:R-:W3:Y:S06]  /*0040*/  S2R R3, SR_CTAID.X ;  /* 0x0000000000037919 */ /* 0x000eec0000002500 */
[----:B------:R-:W4:Y:S08]  /*0050*/  LDC.64 R8, c[0x0][0x218] ;  /* 0x00008600ff087b82 */ /* 0x000f300000000a00 */
[----:B------:R-:W5:Y:S08]  /*0060*/  LDC.64 R12, c[0x0][0x220] ;  /* 0x00008800ff0c7b82 */ /* 0x000f700000000a00 */
[----:B------:R-:W5:Y:S01]  /*0070*/  LDC.64 R20, c[0x0][0x230] ;  /* 0x00008c00ff147b82 */ /* 0x000f620000000a00 */
[----:B-1----:R-:W-:-:S07]  /*0080*/  SHF.L.U32 R0, R0, 0x2, RZ ;  /* 0x0000000200007819 */ /* 0x002fce00000006ff */
[----:B------:R-:W1:Y:S01]  /*0090*/  LDC.64 R16, c[0x0][0x238] ;  /* 0x00008e00ff107b82 */ /* 0x000e620000000a00 */
[----:B------:R-:W-:-:S04]  /*00a0*/  LOP3.LUT R0, R0, 0x1fc, RZ, 0xc0, !PT ;  /* 0x000001fc00007812 */ /* 0x000fc800078ec0ff */
[----:B---3--:R-:W-:-:S05]  /*00b0*/  LEA R0, R3, R0, 0x9 ;  /* 0x0000000003007211 */ /* 0x008fca00078e48ff */
[----:B------:R-:W-:-:S05]  /*00c0*/  IMAD.HI R2, R0, 0x2aaaaaab, RZ ;  /* 0x2aaaaaab00027827 */ /* 0x000fca00078e02ff */
[----:B------:R-:W-:-:S04]  /*00d0*/  SHF.R.U32.HI R3, RZ, 0x1f, R2 ;  /* 0x0000001fff037819 */ /* 0x000fc80000011602 */
[----:B------:R-:W-:-:S05]  /*00e0*/  LEA.HI R3, R2, R3, RZ, 0x19 ;  /* 0x0000000302037211 */ /* 0x000fca00078fc8ff */
[----:B------:R-:W-:-:S04]  /*00f0*/  IMAD R2, R3, -0x300, R0 ;  /* 0xfffffd0003027824 */ /* 0x000fc800078e0200 */
[----:B--2---:R-:W-:-:S06]  /*0100*/  IMAD.WIDE R4, R2, 0x4, R4 ;  /* 0x0000000402047825 */ /* 0x004fcc00078e0204 */
[----:B------:R-:W2:Y:S01]  /*0110*/  LDG.E.EL.128 R4, desc[UR4][R4.64] ;  /* 0x0000000404047981 */ /* 0x000ea2000c2e1d00 */
[----:B----4-:R-:W-:-:S04]  /*0120*/  IMAD.WIDE R8, R0, 0x4, R8 ;  /* 0x0000000400087825 */ /* 0x010fc800078e0208 */
[C---:B-----5:R-:W-:Y:S02]  /*0130*/  IMAD.WIDE R12, R2.reuse, 0x4, R12 ;  /* 0x00000004020c7825 */ /* 0x060fe400078e020c */
[----:B------:R-:W3:Y:S04]  /*0140*/  LDG.E.128 R8, desc[UR4][R8.64] ;  /* 0x0000000408087981 */ /* 0x000ee8000c1e1d00 */
[----:B------:R-:W3:Y:S01]  /*0150*/  LDG.E.EL.128 R12, desc[UR4][R12.64] ;  /* 0x000000040c0c7981 */ /* 0x000ee2000c2e1d00 */
[----:B0-----:R-:W-:-:S04]  /*0160*/  IMAD.WIDE R20, R2, 0x4, R20 ;  /* 0x0000000402147825 */ /* 0x001fc800078e0214 */
[----:B-1----:R-:W-:Y:S02]  /*0170*/  IMAD.WIDE R16, R2, 0x4, R16 ;  /* 0x0000000402107825 */ /* 0x002fe400078e0210 */
[----:B------:R-:W4:Y:S04]  /*0180*/  LDG.E.EL.128 R20, desc[UR4][R20.64] ;  /* 0x0000000414147981 */ /* 0x000f28000c2e1d00 */
[----:B------:R-:W4:Y:S01]  /*0190*/  LDG.E.EL.128 R16, desc[UR4][R16.64] ;  /* 0x0000000410107981 */ /* 0x000f22000c2e1d00 */
[----:B------:R-:W-:Y:S01]  /*01a0*/  HFMA2.MMA R2, -RZ, RZ, 1.625, 0 ;  /* 0x3e800000ff027435 */ /* 0x000fe200000001ff */
[----:B--2---:R-:W-:Y:S01]  /*01b0*/  FADD R4, R4, 9.9999997473787516356e-06 ;  /* 0x3727c5ac04047421 */ /* 0x004fe20000000000 */
[----:B------:R-:W-:Y:S01]  /*01c0*/  FADD R5, R5, 9.9999997473787516356e-06 ;  /* 0x3727c5ac05057421 */ /* 0x000fe20000000000 */
[----:B------:R-:W-:Y:S01]  /*01d0*/  FADD R6, R6, 9.9999997473787516356e-06 ;  /* 0x3727c5ac06067421 */ /* 0x000fe20000000000 */
[----:B------:R-:W-:Y:S01]  /*01e0*/  FADD R7, R7, 9.9999997473787516356e-06 ;  /* 0x3727c5ac07077421 */ /* 0x000fe20000000000 */
[----:B------:R-:W0:Y:S01]  /*01f0*/  MUFU.SQRT R24, R4 ;  /* 0x0000000400187308 */ /* 0x000e220000002000 */
[----:B---3--:R-:W-:-:S07]  /*0200*/  FADD R8, R8, -R12 ;  /* 0x8000000c08087221 */ /* 0x008fce0000000000 */
[----:B------:R1:W2:Y:S01]  /*0210*/  MUFU.SQRT R25, R5 ;  /* 0x0000000500197308 */ /* 0x0002a20000002000 */
[----:B------:R-:W-:Y:S01]  /*0220*/  FADD R9, R9, -R13 ;  /* 0x8000000d09097221 */ /* 0x000fe20000000000 */
[----:B------:R-:W-:Y:S01]  /*0230*/  FADD R10, R10, -R14 ;  /* 0x8000000e0a0a7221 */ /* 0x000fe20000000000 */
[----:B------:R-:W-:Y:S01]  /*0240*/  FADD R11, R11, -R15 ;  /* 0x8000000f0b0b7221 */ /* 0x000fe20000000000 */
[----:B0-----:R-:W-:-:S04]  /*0250*/  FSETP.GT.AND P6, PT, R24, 8.50705917302346158658e+37, PT ;  /* 0x7e8000001800780b */ /* 0x001fc80003fc4000 */
[----:B------:R-:W0:Y:S01]  /*0260*/  MUFU.SQRT R3, R6 ;  /* 0x0000000600037308 */ /* 0x000e220000002000 */
[----:B------:R-:W-:Y:S02]  /*0270*/  FSETP.GEU.AND P5, PT, R24, 1.175494350822287508e-38, PT ;  /* 0x008000001800780b */ /* 0x000fe40003fae000 */
[----:B-1----:R-:W-:Y:S02]  /*0280*/  FSEL R5, R2, 1, P6 ;  /* 0x3f80000002057808 */ /* 0x002fe40003000000 */
[----:B--2---:R-:W-:-:S03]  /*0290*/  FSETP.GT.AND P4, PT, R25, 8.50705917302346158658e+37, PT ;  /* 0x7e8000001900780b */ /* 0x004fc60003f84000 */
[----:B------:R-:W1:Y:S01]  /*02a0*/  MUFU.SQRT R7, R7 ;  /* 0x0000000700077308 */ /* 0x000e620000002000 */
[----:B------:R-:W-:Y:S02]  /*02b0*/  FSETP.GEU.AND P2, PT, R25, 1.175494350822287508e-38, PT ;  /* 0x008000001900780b */ /* 0x000fe40003f4e000 */
[----:B------:R-:W-:Y:S01]  /*02c0*/  FSEL R29, R2, 1, P4 ;  /* 0x3f800000021d7808 */ /* 0x000fe20002000000 */
[----:B------:R-:W-:Y:S02]  /*02d0*/  @P6 FMUL R24, R24, 0.25 ;  /* 0x3e80000018186820 */ /* 0x000fe40000400000 */
[----:B------:R-:W-:Y:S01]  /*02e0*/  @!P5 FMUL R5, R5, 16777216 ;  /* 0x4b8000000505d820 */ /* 0x000fe20000400000 */
[C---:B0-----:R-:W-:Y:S01]  /*02f0*/  FSETP.GT.AND P3, PT, R3.reuse, 8.50705917302346158658e+37, PT ;  /* 0x7e8000000300780b */ /* 0x041fe20003f64000 */
[----:B------:R-:W-:Y:S01]  /*0300*/  @!P5 FMUL R24, R24, 16777216 ;  /* 0x4b8000001818d820 */ /* 0x000fe20000400000 */
[----:B------:R-:W-:Y:S02]  /*0310*/  FSETP.GEU.AND P0, PT, R3, 1.175494350822287508e-38, PT ;  /* 0x008000000300780b */ /* 0x000fe40003f0e000 */
[----:B------:R-:W-:Y:S01]  /*0320*/  FSEL R6, R2, 1, P3 ;  /* 0x3f80000002067808 */ /* 0x000fe20001800000 */
[----:B------:R-:W-:-:S02]  /*0330*/  @P4 FMUL R25, R25, 0.25 ;  /* 0x3e80000019194820 */ /* 0x000fc40000400000 */
[----:B------:R-:W0:Y:S01]  /*0340*/  MUFU.RCP R24, R24 ;  /* 0x0000001800187308 */ /* 0x000e220000001000 */
[----:B-1----:R-:W-:Y:S01]  /*0350*/  FSETP.GT.AND P1, PT, R7, 8.50705917302346158658e+37, PT ;  /* 0x7e8000000700780b */ /* 0x002fe20003f24000 */
[----:B------:R-:W-:Y:S01]  /*0360*/  @!P2 FMUL R25, R25, 16777216 ;  /* 0x4b8000001919a820 */ /* 0x000fe20000400000 */
[----:B------:R-:W-:Y:S01]  /*0370*/  FSETP.GEU.AND P6, PT, R7, 1.175494350822287508e-38, PT ;  /* 0x008000000700780b */ /* 0x000fe20003fce000 */
[----:B------:R-:W-:Y:S02]  /*0380*/  @!P2 FMUL R29, R29, 16777216 ;  /* 0x4b8000001d1da820 */ /* 0x000fe40000400000 */
[----:B------:R-:W-:Y:S02]  /*0390*/  @P3 FMUL R3, R3, 0.25 ;  /* 0x3e80000003033820 */ /* 0x000fe40000400000 */
[----:B------:R-:W1:Y:S01]  /*03a0*/  MUFU.RCP R4, R25 ;  /* 0x0000001900047308 */ /* 0x000e620000001000 */
[----:B------:R-:W-:Y:S01]  /*03b0*/  @!P0 FMUL R6, R6, 16777216 ;  /* 0x4b80000006068820 */ /* 0x000fe20000400000 */
[----:B------:R-:W-:-:S04]  /*03c0*/  @!P0 FMUL R3, R3, 16777216 ;  /* 0x4b80000003038820 */ /* 0x000fc80000400000 */
[----:B------:R-:W-:Y:S01]  /*03d0*/  @P1 FMUL R7, R7, 0.25 ;  /* 0x3e80000007071820 */ /* 0x000fe20000400000 */
[----:B0-----:R-:W-:Y:S01]  /*03e0*/  FMUL R27, R24, R5 ;  /* 0x00000005181b7220 */ /* 0x001fe20000400000 */
[----:B------:R-:W0:Y:S02]  /*03f0*/  MUFU.RCP R3, R3 ;  /* 0x0000000300037308 */ /* 0x000e240000001000 */
[----:B------:R-:W-:Y:S01]  /*0400*/  @!P6 FMUL R7, R7, 16777216 ;  /* 0x4b8000000707e820 */ /* 0x000fe20000400000 */
[----:B------:R-:W-:Y:S01]  /*0410*/  FMUL R27, R8, R27 ;  /* 0x0000001b081b7220 */ /* 0x000fe20000400000 */
[----:B------:R-:W-:Y:S01]  /*0420*/  FSEL R8, R2, 1, P1 ;  /* 0x3f80000002087808 */ /* 0x000fe20000800000 */
[----:B-1----:R-:W-:-:S03]  /*0430*/  FMUL R4, R4, R29 ;  /* 0x0000001d04047220 */ /* 0x002fc60000400000 */
[----:B------:R-:W1:Y:S01]  /*0440*/  MUFU.RCP R5, R7 ;  /* 0x0000000700057308 */ /* 0x000e620000001000 */
[----:B------:R-:W-:Y:S01]  /*0450*/  @!P6 FMUL R8, R8, 16777216 ;  /* 0x4b8000000808e820 */ /* 0x000fe20000400000 */
[----:B----4-:R-:W-:Y:S01]  /*0460*/  FFMA R16, R20, R27, R16 ;  /* 0x0000001b14107223 */ /* 0x010fe20000000010 */
[----:B------:R-:W-:Y:S01]  /*0470*/  FMUL R4, R9, R4 ;  /* 0x0000000409047220 */ /* 0x000fe20000400000 */
[----:B0-----:R-:W-:-:S03]  /*0480*/  FMUL R3, R3, R6 ;  /* 0x0000000603037220 */ /* 0x001fc60000400000 */
[----:B------:R-:W-:Y:S01]  /*0490*/  FFMA R17, R21, R4, R17 ;  /* 0x0000000415117223 */ /* 0x000fe20000000011 */
[----:B------:R-:W-:Y:S01]  /*04a0*/  FADD R6, RZ, -R16 ;  /* 0x80000010ff067221 */ /* 0x000fe20000000000 */
[----:B------:R-:W-:-:S03]  /*04b0*/  FMUL R3, R10, R3 ;  /* 0x000000030a037220 */ /* 0x000fc60000400000 */
[----:B------:R-:W-:Y:S01]  /*04c0*/  FMUL R6, R6, 1.4426950216293334961 ;  /* 0x3fb8aa3b06067820 */ /* 0x000fe20000400000 */
[----:B-1----:R-:W-:Y:S01]  /*04d0*/  FMUL R8, R5, R8 ;  /* 0x0000000805087220 */ /* 0x002fe20000400000 */
[----:B------:R-:W-:Y:S01]  /*04e0*/  FFMA R18, R22, R3, R18 ;  /* 0x0000000316127223 */ /* 0x000fe20000000012 */
[----:B------:R-:W-:Y:S02]  /*04f0*/  FADD R3, RZ, -R17 ;  /* 0x80000011ff037221 */ /* 0x000fe40000000000 */
[----:B------:R-:W-:Y:S01]  /*0500*/  FSETP.GEU.AND P0, PT, R6, -126, PT ;  /* 0xc2fc00000600780b */ /* 0x000fe20003f0e000 */
[----:B------:R-:W-:Y:S01]  /*0510*/  FMUL R8, R11, R8 ;  /* 0x000000080b087220 */ /* 0x000fe20000400000 */
[----:B------:R-:W-:Y:S01]  /*0520*/  FADD R4, RZ, -R18 ;  /* 0x80000012ff047221 */ /* 0x000fe20000000000 */
[----:B------:R-:W-:Y:S02]  /*0530*/  FMUL R5, R3, 1.4426950216293334961 ;  /* 0x3fb8aa3b03057820 */ /* 0x000fe40000400000 */
[----:B------:R-:W-:Y:S01]  /*0540*/  FFMA R19, R23, R8, R19 ;  /* 0x0000000817137223 */ /* 0x000fe20000000013 */
[----:B------:R-:W-:-:S02]  /*0550*/  FMUL R7, R4, 1.4426950216293334961 ;  /* 0x3fb8aa3b04077820 */ /* 0x000fc40000400000 */
[----:B------:R-:W-:Y:S01]  /*0560*/  FSETP.GEU.AND P1, PT, R5, -126, PT ;  /* 0xc2fc00000500780b */ /* 0x000fe20003f2e000 */
[----:B------:R-:W-:Y:S02]  /*0570*/  FADD R3, RZ, -R19 ;  /* 0x80000013ff037221 */ /* 0x000fe40000000000 */
[----:B------:R-:W-:Y:S02]  /*0580*/  FSETP.GEU.AND P2, PT, R7, -126, PT ;  /* 0xc2fc00000700780b */ /* 0x000fe40003f4e000 */
[----:B------:R-:W-:Y:S01]  /*0590*/  FMUL R9, R3, 1.4426950216293334961 ;  /* 0x3fb8aa3b03097820 */ /* 0x000fe20000400000 */
[----:B------:R-:W-:-:S04]  /*05a0*/  @!P0 FMUL R6, R6, 0.5 ;  /* 0x3f00000006068820 */ /* 0x000fc80000400000 */
[----:B------:R-:W-:Y:S01]  /*05b0*/  FSETP.GEU.AND P3, PT, R9, -126, PT ;  /* 0xc2fc00000900780b */ /* 0x000fe20003f6e000 */
[----:B------:R-:W0:Y:S02]  /*05c0*/  MUFU.EX2 R3, R6 ;  /* 0x0000000600037308 */ /* 0x000e240000000800 */
[----:B------:R-:W-:-:S03]  /*05d0*/  @!P1 FMUL R5, R5, 0.5 ;  /* 0x3f00000005059820 */ /* 0x000fc60000400000 */
[----:B------:R-:W-:-:S03]  /*05e0*/  @!P2 FMUL R7, R7, 0.5 ;  /* 0x3f0000000707a820 */ /* 0x000fc60000400000 */
[----:B------:R-:W1:Y:S04]  /*05f0*/  MUFU.EX2 R4, R5 ;  /* 0x0000000500047308 */ /* 0x000e680000000800 */
[----:B------:R-:W-:Y:S01]  /*0600*/  @!P3 FMUL R9, R9, 0.5 ;  /* 0x3f0000000909b820 */ /* 0x000fe20000400000 */
[----:B0-----:R-:W-:-:S03]  /*0610*/  @!P0 FMUL R3, R3, R3 ;  /* 0x0000000303038220 */ /* 0x001fc60000400000 */
[----:B------:R-:W0:Y:S01]  /*0620*/  MUFU.EX2 R8, R7 ;  /* 0x0000000700087308 */ /* 0x000e220000000800 */
[----:B------:R-:W-:Y:S01]  /*0630*/  FADD R3, R3, 1 ;  /* 0x3f80000003037421 */ /* 0x000fe20000000000 */
[----:B-1----:R-:W-:-:S06]  /*0640*/  @!P1 FMUL R4, R4, R4 ;  /* 0x0000000404049220 */ /* 0x002fcc0000400000 */
[----:B------:R-:W1:Y:S01]  /*0650*/  MUFU.EX2 R10, R9 ;  /* 0x00000009000a7308 */ /* 0x000e620000000800 */
[----:B------:R-:W-:Y:S01]  /*0660*/  FSETP.GT.AND P0, PT, R3, 8.50705917302346158658e+37, PT ;  /* 0x7e8000000300780b */ /* 0x000fe20003f04000 */
[----:B------:R-:W-:Y:S02]  /*0670*/  FADD R6, R4, 1 ;  /* 0x3f80000004067421 */ /* 0x000fe40000000000 */
[----:B------:R-:W2:Y:S01]  /*0680*/  LDC.64 R4, c[0x0][0x210] ;  /* 0x00008400ff047b82 */ /* 0x000ea20000000a00 */
[----:B------:R-:W-:Y:S01]  /*0690*/  FSEL R12, R2, 1, P0 ;  /* 0x3f800000020c7808 */ /* 0x000fe20000000000 */
[----:B0-----:R-:W-:Y:S01]  /*06a0*/  @!P2 FMUL R8, R8, R8 ;  /* 0x000000080808a220 */ /* 0x001fe20000400000 */
[----:B------:R-:W-:-:S03]  /*06b0*/  FSETP.GT.AND P1, PT, R6, 8.50705917302346158658e+37, PT ;  /* 0x7e8000000600780b */ /* 0x000fc60003f24000 */
[----:B------:R-:W-:Y:S01]  /*06c0*/  FADD R8, R8, 1 ;  /* 0x3f80000008087421 */ /* 0x000fe20000000000 */
[----:B------:R-:W-:-:S03]  /*06d0*/  FSEL R7, R2, 1, P1 ;  /* 0x3f80000002077808 */ /* 0x000fc60000800000 */
[----:B------:R-:W-:Y:S01]  /*06e0*/  @P0 FMUL R3, R3, 0.25 ;  /* 0x3e80000003030820 */ /* 0x000fe20000400000 */
[----:B-1----:R-:W-:Y:S01]  /*06f0*/  @!P3 FMUL R10, R10, R10 ;  /* 0x0000000a0a0ab220 */ /* 0x002fe20000400000 */
[----:B------:R-:W-:-:S03]  /*0700*/  FSETP.GT.AND P2, PT, R8, 8.50705917302346158658e+37, PT ;  /* 0x7e8000000800780b */ /* 0x000fc60003f44000 */
[----:B------:R-:W-:Y:S01]  /*0710*/  FADD R10, R10, 1 ;  /* 0x3f8000000a0a7421 */ /* 0x000fe20000000000 */
[----:B------:R-:W0:Y:S01]  /*0720*/  MUFU.RCP R3, R3 ;  /* 0x0000000300037308 */ /* 0x000e220000001000 */
[----:B------:R-:W-:Y:S01]  /*0730*/  @P1 FMUL R6, R6, 0.25 ;  /* 0x3e80000006061820 */ /* 0x000fe20000400000 */
[----:B------:R-:W-:Y:S02]  /*0740*/  FSEL R9, R2, 1, P2 ;  /* 0x3f80000002097808 */ /* 0x000fe40001000000 */
[----:B------:R-:W-:-:S04]  /*0750*/  FSETP.GT.AND P3, PT, R10, 8.50705917302346158658e+37, PT ;  /* 0x7e8000000a00780b */ /* 0x000fc80003f64000 */
[----:B------:R-:W1:Y:S01]  /*0760*/  MUFU.RCP R6, R6 ;  /* 0x0000000600067308 */ /* 0x000e620000001000 */
[----:B------:R-:W-:Y:S01]  /*0770*/  @P2 FMUL R8, R8, 0.25 ;  /* 0x3e80000008082820 */ /* 0x000fe20000400000 */
[----:B------:R-:W-:Y:S01]  /*0780*/  FSEL R11, R2, 1, P3 ;  /* 0x3f800000020b7808 */ /* 0x000fe20001800000 */
[----:B--2---:R-:W-:-:S04]  /*0790*/  IMAD.WIDE R4, R0, 0x4, R4 ;  /* 0x0000000400047825 */ /* 0x004fc800078e0204 */
[----:B0-----:R-:W-:Y:S01]  /*07a0*/  FMUL R3, R3, R12 ;  /* 0x0000000c03037220 */ /* 0x001fe20000400000 */
[----:B------:R-:W0:Y:S01]  /*07b0*/  MUFU.RCP R8, R8 ;  /* 0x0000000800087308 */ /* 0x000e220000001000 */
[----:B------:R-:W-:Y:S02]  /*07c0*/  @P3 FMUL R10, R10, 0.25 ;  /* 0x3e8000000a0a3820 */ /* 0x000fe40000400000 */
[----:B------:R-:W-:Y:S01]  /*07d0*/  FMUL R16, R16, R3 ;  /* 0x0000000310107220 */ /* 0x000fe20000400000 */
[----:B-1----:R-:W-:-:S04]  /*07e0*/  FMUL R6, R6, R7 ;  /* 0x0000000706067220 */ /* 0x002fc80000400000 */
[----:B------:R-:W1:Y:S01]  /*07f0*/  MUFU.RCP R10, R10 ;  /* 0x0000000a000a7308 */ /* 0x000e620000001000 */
[----:B------:R-:W-:Y:S01]  /*0800*/  FMUL R17, R17, R6 ;  /* 0x0000000611117220 */ /* 0x000fe20000400000 */
[----:B0-----:R-:W-:-:S04]  /*0810*/  FMUL R9, R8, R9 ;  /* 0x0000000908097220 */ /* 0x001fc80000400000 */
[----:B------:R-:W-:Y:S01]  /*0820*/  FMUL R18, R18, R9 ;  /* 0x0000000912127220 */ /* 0x000fe20000400000 */
[----:B-1----:R-:W-:-:S04]  /*0830*/  FMUL R2, R10, R11 ;  /* 0x0000000b0a027220 */ /* 0x002fc80000400000 */
[----:B------:R-:W-:-:S05]  /*0840*/  FMUL R19, R19, R2 ;  /* 0x0000000213137220 */ /* 0x000fca0000400000 */
[----:B------:R-:W-:Y:S01]  /*0850*/  STG.E.128 desc[UR4][R4.64], R16 ;  /* 0x0000001004007986 */ /* 0x000fe2000c101d04 */
[----:B------:R-:W-:Y:S05]  /*0860*/  EXIT ;  /* 0x000000000000794d */ /* 0x000fea0003800000 */
.L_x_0:
[----:B------:R-:W-:-:S00]  /*0870*/  BRA `(.L_x_0) ;  /* 0xfffffffc00fc7947 */ /* 0x000fc0000383ffff */
[----:B------:R-:W-:-:S00]  /*0880*/  NOP ;  /* 0x0000000000007918 */ /* 0x000fc00000000000 */
[----:B------:R-:W-:-:S00]  /*0890*/  NOP ;  /* 0x0000000000007918 */ /* 0x000fc00000000000 */
[----:B------:R-:W-:-:S00]  /*08a0*/  NOP ;  /* 0x0000000000007918 */ /* 0x000fc00000000000 */
[----:B------:R-:W-:-:S00]  /*08b0*/  NOP ;  /* 0x0000000000007918 */ /* 0x000fc00000000000 */
[----:B------:R-:W-:-:S00]  /*08c0*/  NOP ;  /* 0x0000000000007918 */ /* 0x000fc00000000000 */
[----:B------:R-:W-:-:S00]  /*08d0*/  NOP ;  /* 0x0000000000007918 */ /* 0x000fc00000000000 */
[----:B------:R-:W-:-:S00]  /*08e0*/  NOP ;  /* 0x0000000000007918 */ /* 0x000fc00000000000 */
[----:B------:R-:W-:-:S00]  /*08f0*/  NOP ;  /* 0x0000000000007918 */ /* 0x000fc00000000000 */
.L_x_1:


//--------------------- .nv.global.init           --------------------------
	.section	.nv.global.init,"aw",@progbits
.nv.global.init:
	.type		_$_str,@object
	.size		_$_str,(_$_str_$_2 - _$_str)
_$_str:
        /*0000*/ 	.byte	0x5f, 0x5f, 0x43, 0x55, 0x44, 0x41, 0x5f, 0x46, 0x54, 0x5a, 0x00
	.type		_$_str_$_2,@object
	.size		_$_str_$_2,(.L_1 - _$_str_$_2)
_$_str_$_2:
        /*000b*/ 	.byte	0x5f, 0x5f, 0x43, 0x55, 0x44, 0x41, 0x5f, 0x50, 0x52, 0x45, 0x43, 0x5f, 0x53, 0x51, 0x52, 0x54
        /*001b*/ 	.byte	0x00
.L_1:


//--------------------- .nv.constant0.triton_poi_fused__native_batch_norm_legit_no_training_mul_sigmoid_75 --------------------------
	.section	.nv.constant0.triton_poi_fused__native_batch_norm_legit_no_training_mul_sigmoid_75,"a",@progbits
	.sectionflags	@""
	.align	4
.nv.constant0.triton_poi_fused__native_batch_norm_legit_no_training_mul_sigmoid_75:
	.zero		580
